	.headerflags	@"EF_CUDA_TEXMODE_UNIFIED EF_CUDA_64BIT_ADDRESS EF_CUDA_ACCELERATORS EF_CUDA_SM90 EF_CUDA_VIRTUAL_SM(EF_CUDA_SM90)"
	.elftype	@"ET_EXEC"


//--------------------- .nv.info                  --------------------------
	.section	.nv.info,"",@"SHT_CUDA_INFO"
	.align	4


	//----- nvinfo : EIATTR_REGCOUNT
	.align		4
        /*0000*/ 	.byte	0x04, 0x2f
        /*0002*/ 	.short	(.L_3 - .L_2)
	.align		4
.L_2:
        /*0004*/ 	.word	index@(triton_poi_fused__native_batch_norm_legit_no_training_add_4)
        /*0008*/ 	.word	0x0000001a


	//----- nvinfo : EIATTR_MIN_STACK_SIZE
	.align		4
.L_3:
        /*000c*/ 	.byte	0x04, 0x12
        /*000e*/ 	.short	(.L_5 - .L_4)
	.align		4
.L_4:
        /*0010*/ 	.word	index@(triton_poi_fused__native_batch_norm_legit_no_training_add_4)
        /*0014*/ 	.word	0x00000000


	//----- nvinfo : EIATTR_FRAME_SIZE
	.align		4
.L_5:
        /*0018*/ 	.byte	0x04, 0x11
        /*001a*/ 	.short	(.L_7 - .L_6)
	.align		4
.L_6:
        /*001c*/ 	.word	index@(triton_poi_fused__native_batch_norm_legit_no_training_add_4)
        /*0020*/ 	.word	0x00000000


	//----- nvinfo : EIATTR_MIN_STACK_SIZE
	.align		4
.L_7:
        /*0024*/ 	.byte	0x04, 0x12
        /*0026*/ 	.short	(.L_9 - .L_8)
	.align		4
.L_8:
        /*0028*/ 	.word	index@(triton_poi_fused__native_batch_norm_legit_no_training_add_4)
        /*002c*/ 	.word	0x00000000
.L_9:


//--------------------- .nv.info.triton_poi_fused__native_batch_norm_legit_no_training_add_4 --------------------------
	.section	.nv.info.triton_poi_fused__native_batch_norm_legit_no_training_add_4,"",@"SHT_CUDA_INFO"
	.sectionflags	@""
	.align	4


	//----- nvinfo : EIATTR_CUDA_API_VERSION
	.align		4
        /*0000*/ 	.byte	0x04, 0x37
        /*0002*/ 	.short	(.L_11 - .L_10)
.L_10:
        /*0004*/ 	.word	0x0000007c


	//----- nvinfo : EIATTR_KPARAM_INFO
	.align		4
.L_11:
        /*0008*/ 	.byte	0x04, 0x17
        /*000a*/ 	.short	(.L_13 - .L_12)
.L_12:
        /*000c*/ 	.word	0x00000000
        /*0010*/ 	.short	0x0006
        /*0012*/ 	.short	0x0030
        /*0014*/ 	.byte	0x00, 0xf0, 0x11, 0x00


	//----- nvinfo : EIATTR_KPARAM_INFO
	.align		4
.L_13:
        /*0018*/ 	.byte	0x04, 0x17
        /*001a*/ 	.short	(.L_15 - .L_14)
.L_14:
        /*001c*/ 	.word	0x00000000
        /*0020*/ 	.short	0x0005
        /*0022*/ 	.short	0x0028
        /*0024*/ 	.byte	0x00, 0xf4, 0x21, 0x00


	//----- nvinfo : EIATTR_KPARAM_INFO
	.align		4
.L_15:
        /*0028*/ 	.byte	0x04, 0x17
        /*002a*/ 	.short	(.L_17 - .L_16)
.L_16:
        /*002c*/ 	.word	0x00000000
        /*0030*/ 	.short	0x0004
        /*0032*/ 	.short	0x0020
        /*0034*/ 	.byte	0x00, 0xf4, 0x21, 0x00


	//----- nvinfo : EIATTR_KPARAM_INFO
	.align		4
.L_17:
        /*0038*/ 	.byte	0x04, 0x17
        /*003a*/ 	.short	(.L_19 - .L_18)
.L_18:
        /*003c*/ 	.word	0x00000000
        /*0040*/ 	.short	0x0003
        /*0042*/ 	.short	0x0018
        /*0044*/ 	.byte	0x00, 0xf4, 0x21, 0x00


	//----- nvinfo : EIATTR_KPARAM_INFO
	.align		4
.L_19:
        /*0048*/ 	.byte	0x04, 0x17
        /*004a*/ 	.short	(.L_21 - .L_20)
.L_20:
        /*004c*/ 	.word	0x00000000
        /*0050*/ 	.short	0x0002
        /*0052*/ 	.short	0x0010
        /*0054*/ 	.byte	0x00, 0xf4, 0x21, 0x00


	//----- nvinfo : EIATTR_KPARAM_INFO
	.align		4
.L_21:
        /*0058*/ 	.byte	0x04, 0x17
        /*005a*/ 	.short	(.L_23 - .L_22)
.L_22:
        /*005c*/ 	.word	0x00000000
        /*0060*/ 	.short	0x0001
        /*0062*/ 	.short	0x0008
        /*0064*/ 	.byte	0x00, 0xf4, 0x21, 0x00


	//----- nvinfo : EIATTR_KPARAM_INFO
	.align		4
.L_23:
        /*0068*/ 	.byte	0x04, 0x17
        /*006a*/ 	.short	(.L_25 - .L_24)
.L_24:
        /*006c*/ 	.word	0x00000000
        /*0070*/ 	.short	0x0000
        /*0072*/ 	.short	0x0000
        /*0074*/ 	.byte	0x00, 0xf4, 0x21, 0x00


	//----- nvinfo : EIATTR_SPARSE_MMA_MASK
	.align		4
.L_25:
        /*0078*/ 	.byte	0x03, 0x50
        /*007a*/ 	.short	0x0000


	//----- nvinfo : EIATTR_MAXREG_COUNT
	.align		4
        /*007c*/ 	.byte	0x03, 0x1b
        /*007e*/ 	.short	0x00ff


	//----- nvinfo : EIATTR_EXIT_INSTR_OFFSETS
	.align		4
        /*0080*/ 	.byte	0x04, 0x1c
        /*0082*/ 	.short	(.L_27 - .L_26)


	//   ....[0]....
.L_26:
        /*0084*/ 	.word	0x00000490


	//   ....[1]....
        /*0088*/ 	.word	0x000004b0


	//----- nvinfo : EIATTR_REQNTID
	.align		4
.L_27:
        /*008c*/ 	.byte	0x04, 0x10
        /*008e*/ 	.short	(.L_29 - .L_28)
.L_28:
        /*0090*/ 	.word	0x00000080
        /*0094*/ 	.word	0x00000001
        /*0098*/ 	.word	0x00000001


	//----- nvinfo : EIATTR_CBANK_PARAM_SIZE
	.align		4
.L_29:
        /*009c*/ 	.byte	0x03, 0x19
        /*009e*/ 	.short	0x0034


	//----- nvinfo : EIATTR_PARAM_CBANK
	.align		4
        /*00a0*/ 	.byte	0x04, 0x0a
        /*00a2*/ 	.short	(.L_31 - .L_30)
	.align		4
.L_30:
        /*00a4*/ 	.word	index@(.nv.constant0.triton_poi_fused__native_batch_norm_legit_no_training_add_4)
        /*00a8*/ 	.short	0x0210
        /*00aa*/ 	.short	0x0034


	//----- nvinfo : EIATTR_SW_WAR
	.align		4
.L_31:
        /*00ac*/ 	.byte	0x04, 0x36
        /*00ae*/ 	.short	(.L_33 - .L_32)
.L_32:
        /*00b0*/ 	.word	0x00000008
.L_33:


//--------------------- .nv.callgraph             --------------------------
	.section	.nv.callgraph,"",@"SHT_CUDA_CALLGRAPH"
	.align	4
	.sectionentsize	8
	.align		4
        /*0000*/ 	.word	0x00000000
	.align		4
        /*0004*/ 	.word	0xffffffff
	.align		4
        /*0008*/ 	.word	0x00000000
	.align		4
        /*000c*/ 	.word	0xfffffffe
	.align		4
        /*0010*/ 	.word	0x00000000
	.align		4
        /*0014*/ 	.word	0xfffffffd
	.align		4
        /*0018*/ 	.word	0x00000000
	.align		4
        /*001c*/ 	.word	0xfffffffc


//--------------------- .nv.constant4             --------------------------
	.section	.nv.constant4,"a",@progbits
	.align	8
	.align		8
.nv.constant4:
        /*0000*/ 	.dword	_$_str
	.align		8
        /*0008*/ 	.dword	_$_str_$_2


//--------------------- .text.triton_poi_fused__native_batch_norm_legit_no_training_add_4 --------------------------
	.section	.text.triton_poi_fused__native_batch_norm_legit_no_training_add_4,"ax",@progbits
	.align	128
        .global         triton_poi_fused__native_batch_norm_legit_no_training_add_4
        .type           triton_poi_fused__native_batch_norm_legit_no_training_add_4,@function
        .size           triton_poi_fused__native_batch_norm_legit_no_training_add_4,(.L_x_1 - triton_poi_fused__native_batch_norm_legit_no_training_add_4)
        .other          triton_poi_fused__native_batch_norm_legit_no_training_add_4,@"STO_CUDA_ENTRY STV_DEFAULT"
triton_poi_fused__native_batch_norm_legit_no_training_add_4:
.text.triton_poi_fused__native_batch_norm_legit_no_training_add_4:
[----:B------:R-:W0:Y:S01]  /*0000*/  LDC R1, c[0x0][0x28] ;  /* 0x00000a00ff017b82 */ /* 0x000e220000000800 */
[----:B------:R-:W1:Y:S07]  /*0010*/  S2R R0, SR_TID.X ;  /* 0x0000000000007919 */ /* 0x000e6e0000002100 */
[----:B------:R-:W2:Y:S01]  /*0020*/  LDC.64 R12, c[0x0][0x228] ;  /* 0x00008a00ff0c7b82 */ /* 0x000ea20000000a00 */
[----:B------:R-:W-:Y:S01]  /*0030*/  CS2R R6, SRZ ;  /* 0x0000000000067805 */ /* 0x000fe2000001ff00 */
[----:B------:R-:W-:Y:S01]  /*0040*/  ULDC.64 UR4, c[0x0][0x208] ;  /* 0x0000820000047ab9 */ /* 0x000fe20000000a00 */
[----:B------:R-:W3:Y:S05]  /*0050*/  S2R R17, SR_CTAID.X ;  /* 0x0000000000117919 */ /* 0x000eea0000002500 */
[----:B------:R-:W4:Y:S08]  /*0060*/  LDC.64 R8, c[0x0][0x218] ;  /* 0x00008600ff087b82 */ /* 0x000f300000000a00 */
[----:B------:R-:W5:Y:S08]  /*0070*/  LDC.64 R22, c[0x0][0x220] ;  /* 0x00008800ff167b82 */ /* 0x000f700000000a00 */
[----:B------:R-:W4:Y:S01]  /*0080*/  LDC.64 R18, c[0x0][0x230] ;  /* 0x00008c00ff127b82 */ /* 0x000f220000000a00 */
[----:B-1----:R-:W-:-:S07]  /*0090*/  SHF.L.U32 R0, R0, 0x1, RZ ;  /* 0x0000000100007819 */ /* 0x002fce00000006ff */
[----:B------:R-:W1:Y:S01]  /*00a0*/  LDC.64 R10, c[0x0][0x238] ;  /* 0x00008e00ff0a7b82 */ /* 0x000e620000000a00 */
[----:B---3--:R-:W-:Y:S02]  /*00b0*/  SHF.R.S32.HI R2, RZ, 0x17, R17 ;  /* 0x00000017ff027819 */ /* 0x008fe40000011411 */
[----:B------:R-:W-:Y:S02]  /*00c0*/  LOP3.LUT R0, R0, 0xfe, RZ, 0xc0, !PT ;  /* 0x000000fe00007812 */ /* 0x000fe400078ec0ff */
[----:B------:R-:W-:-:S03]  /*00d0*/  SGXT R2, R2, 0x1 ;  /* 0x000000010202781a */ /* 0x000fc60000000200 */
[----:B------:R-:W3:Y:S01]  /*00e0*/  LDC.64 R4, c[0x0][0x210] ;  /* 0x00008400ff047b82 */ /* 0x000ee20000000a00 */
[----:B------:R-:W-:-:S04]  /*00f0*/  LEA R17, R17, R0, 0x8 ;  /* 0x0000000011117211 */ /* 0x000fc800078e40ff */
[----:B------:R-:W-:Y:S02]  /*0100*/  LEA.HI R2, R2, R17, RZ, 0x4 ;  /* 0x0000001102027211 */ /* 0x000fe400078f20ff */
[----:B------:R-:W-:Y:S02]  /*0110*/  ISETP.GE.AND P4, PT, R17, 0x800, PT ;  /* 0x000008001100780c */ /* 0x000fe40003f86270 */
[----:B------:R-:W-:-:S04]  /*0120*/  SHF.R.S32.HI R2, RZ, 0x4, R2 ;  /* 0x00000004ff027819 */ /* 0x000fc80000011402 */
[----:B------:R-:W-:-:S04]  /*0130*/  LEA.HI R0, R2, R2, RZ, 0x5 ;  /* 0x0000000202007211 */ /* 0x000fc800078f28ff */
[----:B------:R-:W-:Y:S01]  /*0140*/  LOP3.LUT R21, R0, 0xffffffe0, RZ, 0xc0, !PT ;  /* 0xffffffe000157812 */ /* 0x000fe200078ec0ff */
[----:B------:R-:W-:-:S03]  /*0150*/  HFMA2.MMA R0, -RZ, RZ, 0, 0 ;  /* 0x00000000ff007435 */ /* 0x000fc600000001ff */
[----:B------:R-:W-:-:S05]  /*0160*/  IADD3 R21, R2, -R21, RZ ;  /* 0x8000001502157210 */ /* 0x000fca0007ffe0ff */
[----:B--2---:R-:W-:-:S05]  /*0170*/  IMAD.WIDE R12, R21, 0x4, R12 ;  /* 0x00000004150c7825 */ /* 0x004fca00078e020c */
[----:B------:R-:W2:Y:S04]  /*0180*/  @!P4 LDG.E.EL R6, desc[UR4][R12.64] ;  /* 0x000000040c06c981 */ /* 0x000ea8000c2e1900 */
[----:B------:R5:W2:Y:S01]  /*0190*/  @!P4 LDG.E.EL R0, desc[UR4][R12.64] ;  /* 0x000000040c00c981 */ /* 0x000aa2000c2e1900 */
[----:B------:R-:W-:Y:S02]  /*01a0*/  CS2R R14, SRZ ;  /* 0x00000000000e7805 */ /* 0x000fe4000001ff00 */
[----:B------:R-:W-:Y:S01]  /*01b0*/  CS2R R2, SRZ ;  /* 0x0000000000027805 */ /* 0x000fe2000001ff00 */
[----:B----4-:R-:W-:Y:S01]  /*01c0*/  IMAD.WIDE R8, R17, 0x4, R8 ;  /* 0x0000000411087825 */ /* 0x010fe200078e0208 */
[----:B------:R-:W-:-:S04]  /*01d0*/  MOV R16, RZ ;  /* 0x000000ff00107202 */ /* 0x000fc80000000f00 */
[----:B------:R4:W4:Y:S01]  /*01e0*/  @!P4 LDG.E.64 R2, desc[UR4][R8.64] ;  /* 0x000000040802c981 */ /* 0x000922000c1e1b00 */
[----:B-----5:R-:W-:-:S04]  /*01f0*/  IMAD.WIDE R12, R21, 0x4, R22 ;  /* 0x00000004150c7825 */ /* 0x020fc800078e0216 */
[----:B0-----:R-:W-:Y:S01]  /*0200*/  IMAD.WIDE R22, R21, 0x4, R18 ;  /* 0x0000000415167825 */ /* 0x001fe200078e0212 */
[----:B------:R-:W5:Y:S01]  /*0210*/  @!P4 LDG.E.EL R15, desc[UR4][R12.64] ;  /* 0x000000040c0fc981 */ /* 0x000f62000c2e1900 */
[----:B------:R-:W-:-:S03]  /*0220*/  CS2R R18, SRZ ;  /* 0x0000000000127805 */ /* 0x000fc6000001ff00 */
[----:B------:R0:W5:Y:S01]  /*0230*/  @!P4 LDG.E.EL R14, desc[UR4][R12.64] ;  /* 0x000000040c0ec981 */ /* 0x000162000c2e1900 */
[----:B-1----:R-:W-:Y:S01]  /*0240*/  IMAD.WIDE R20, R21, 0x4, R10 ;  /* 0x0000000415147825 */ /* 0x002fe200078e020a */
[----:B------:R-:W-:Y:S02]  /*0250*/  CS2R R10, SRZ ;  /* 0x00000000000a7805 */ /* 0x000fe4000001ff00 */
[----:B------:R-:W5:Y:S01]  /*0260*/  @!P4 LDG.E.EL R7, desc[UR4][R22.64] ;  /* 0x000000041607c981 */ /* 0x000f62000c2e1900 */
[----:B---3--:R-:W-:-:S03]  /*0270*/  IMAD.WIDE R4, R17, 0x4, R4 ;  /* 0x0000000411047825 */ /* 0x008fc600078e0204 */
[----:B------:R-:W3:Y:S04]  /*0280*/  @!P4 LDG.E.EL R16, desc[UR4][R22.64] ;  /* 0x000000041610c981 */ /* 0x000ee8000c2e1900 */
[----:B------:R-:W3:Y:S04]  /*0290*/  @!P4 LDG.E.EL R18, desc[UR4][R20.64] ;  /* 0x000000041412c981 */ /* 0x000ee8000c2e1900 */
[----:B------:R-:W3:Y:S04]  /*02a0*/  @!P4 LDG.E.EL R19, desc[UR4][R20.64] ;  /* 0x000000041413c981 */ /* 0x000ee8000c2e1900 */
[----:B------:R-:W3:Y:S01]  /*02b0*/  @!P4 LDG.E.64 R10, desc[UR4][R4.64] ;  /* 0x00000004040ac981 */ /* 0x000ee2000c1e1b00 */
[----:B--2---:R-:W-:Y:S01]  /*02c0*/  FADD R6, R6, 9.9999997473787516356e-06 ;  /* 0x3727c5ac06067421 */ /* 0x004fe20000000000 */
[----:B------:R-:W-:-:S03]  /*02d0*/  FADD R0, R0, 9.9999997473787516356e-06 ;  /* 0x3727c5ac00007421 */ /* 0x000fc60000000000 */
[----:B----4-:R-:W1:Y:S08]  /*02e0*/  MUFU.SQRT R8, R6 ;  /* 0x0000000600087308 */ /* 0x010e700000002000 */
[----:B------:R-:W2:Y:S01]  /*02f0*/  MUFU.SQRT R9, R0 ;  /* 0x0000000000097308 */ /* 0x000ea20000002000 */
[C---:B-1----:R-:W-:Y:S02]  /*0300*/  FSETP.GT.AND P0, PT, R8.reuse, 8.50705917302346158658e+37, PT ;  /* 0x7e8000000800780b */ /* 0x042fe40003f04000 */
[----:B------:R-:W-:-:S02]  /*0310*/  FSETP.GEU.AND P2, PT, R8, 1.175494350822287508e-38, PT ;  /* 0x008000000800780b */ /* 0x000fc40003f4e000 */
[C---:B--2---:R-:W-:Y:S02]  /*0320*/  FSETP.GT.AND P1, PT, R9.reuse, 8.50705917302346158658e+37, PT ;  /* 0x7e8000000900780b */ /* 0x044fe40003f24000 */
[----:B------:R-:W-:-:S07]  /*0330*/  FSETP.GEU.AND P3, PT, R9, 1.175494350822287508e-38, PT ;  /* 0x008000000900780b */ /* 0x000fce0003f6e000 */
[----:B------:R-:W-:Y:S01]  /*0340*/  @P0 FMUL R8, R8, 0.25 ;  /* 0x3e80000008080820 */ /* 0x000fe20000400000 */
[----:B------:R-:W-:-:S03]  /*0350*/  HFMA2.MMA R0, -RZ, RZ, 1.625, 0 ;  /* 0x3e800000ff007435 */ /* 0x000fc600000001ff */
[----:B------:R-:W-:Y:S01]  /*0360*/  @!P2 FMUL R8, R8, 16777216 ;  /* 0x4b8000000808a820 */ /* 0x000fe20000400000 */
[----:B------:R-:W-:-:S04]  /*0370*/  @P1 FMUL R9, R9, 0.25 ;  /* 0x3e80000009091820 */ /* 0x000fc80000400000 */
[----:B------:R-:W-:Y:S01]  /*0380*/  @!P3 FMUL R9, R9, 16777216 ;  /* 0x4b8000000909b820 */ /* 0x000fe20000400000 */
[----:B------:R-:W1:Y:S01]  /*0390*/  MUFU.RCP R8, R8 ;  /* 0x0000000800087308 */ /* 0x000e620000001000 */
[----:B0-----:R-:W-:-:S07]  /*03a0*/  FSEL R13, R0, 1, P0 ;  /* 0x3f800000000d7808 */ /* 0x001fce0000000000 */
[----:B------:R-:W0:Y:S01]  /*03b0*/  MUFU.RCP R9, R9 ;  /* 0x0000000900097308 */ /* 0x000e220000001000 */
[----:B------:R-:W-:Y:S01]  /*03c0*/  FSEL R0, R0, 1, P1 ;  /* 0x3f80000000007808 */ /* 0x000fe20000800000 */
[----:B------:R-:W-:-:S04]  /*03d0*/  @!P2 FMUL R13, R13, 16777216 ;  /* 0x4b8000000d0da820 */ /* 0x000fc80000400000 */
[----:B------:R-:W-:Y:S01]  /*03e0*/  @!P3 FMUL R0, R0, 16777216 ;  /* 0x4b8000000000b820 */ /* 0x000fe20000400000 */
[----:B-----5:R-:W-:Y:S01]  /*03f0*/  FADD R2, -R15, R2 ;  /* 0x000000020f027221 */ /* 0x020fe20000000100 */
[----:B------:R-:W-:Y:S01]  /*0400*/  FADD R3, -R14, R3 ;  /* 0x000000030e037221 */ /* 0x000fe20000000100 */
[----:B-1----:R-:W-:Y:S01]  /*0410*/  FMUL R13, R8, R13 ;  /* 0x0000000d080d7220 */ /* 0x002fe20000400000 */
[----:B0-----:R-:W-:-:S03]  /*0420*/  FMUL R0, R9, R0 ;  /* 0x0000000009007220 */ /* 0x001fc60000400000 */
[----:B------:R-:W-:Y:S01]  /*0430*/  FMUL R13, R2, R13 ;  /* 0x0000000d020d7220 */ /* 0x000fe20000400000 */
[----:B------:R-:W-:-:S03]  /*0440*/  FMUL R0, R3, R0 ;  /* 0x0000000003007220 */ /* 0x000fc60000400000 */
[----:B---3--:R-:W-:Y:S01]  /*0450*/  FFMA R7, R13, R7, R18 ;  /* 0x000000070d077223 */ /* 0x008fe20000000012 */
[----:B------:R-:W-:-:S03]  /*0460*/  FFMA R0, R0, R16, R19 ;  /* 0x0000001000007223 */ /* 0x000fc60000000013 */
[----:B------:R-:W-:Y:S01]  /*0470*/  FADD R10, R7, R10 ;  /* 0x0000000a070a7221 */ /* 0x000fe20000000000 */
[----:B------:R-:W-:Y:S01]  /*0480*/  FADD R11, R0, R11 ;  /* 0x0000000b000b7221 */ /* 0x000fe20000000000 */
[----:B------:R-:W-:Y:S06]  /*0490*/  @P4 EXIT ;  /* 0x000000000000494d */ /* 0x000fec0003800000 */
[----:B------:R-:W-:Y:S01]  /*04a0*/  STG.E.64 desc[UR4][R4.64], R10 ;  /* 0x0000000a04007986 */ /* 0x000fe2000c101b04 */
[----:B------:R-:W-:Y:S05]  /*04b0*/  EXIT ;  /* 0x000000000000794d */ /* 0x000fea0003800000 */
.L_x_0:
[----:B------:R-:W-:-:S00]  /*04c0*/  BRA `(.L_x_0) ;  /* 0xfffffffc00fc7947 */ /* 0x000fc0000383ffff */
[----:B------:R-:W-:-:S00]  /*04d0*/  NOP ;  /* 0x0000000000007918 */ /* 0x000fc00000000000 */
        /* <DEDUP_REMOVED lines=10> */
.L_x_1:


//--------------------- .nv.global.init           --------------------------
	.section	.nv.global.init,"aw",@progbits
.nv.global.init:
	.type		_$_str,@object
	.size		_$_str,(_$_str_$_2 - _$_str)
_$_str:
        /*0000*/ 	.byte	0x5f, 0x5f, 0x43, 0x55, 0x44, 0x41, 0x5f, 0x46, 0x54, 0x5a, 0x00
	.type		_$_str_$_2,@object
	.size		_$_str_$_2,(.L_1 - _$_str_$_2)
_$_str_$_2:
        /*000b*/ 	.byte	0x5f, 0x5f, 0x43, 0x55, 0x44, 0x41, 0x5f, 0x50, 0x52, 0x45, 0x43, 0x5f, 0x53, 0x51, 0x52, 0x54
        /*001b*/ 	.byte	0x00
.L_1:


//--------------------- .nv.constant0.triton_poi_fused__native_batch_norm_legit_no_training_add_4 --------------------------
	.section	.nv.constant0.triton_poi_fused__native_batch_norm_legit_no_training_add_4,"a",@progbits
	.sectionflags	@""
	.align	4
.nv.constant0.triton_poi_fused__native_batch_norm_legit_no_training_add_4:
	.zero		580
